//
// Generated by NVIDIA NVVM Compiler
//
// Compiler Build ID: CL-36424714
// Cuda compilation tools, release 13.0, V13.0.88
// Based on NVVM 20.0.0
//

.version 9.0
.target sm_100
.address_size 64

	// .globl	_Z19testatomicIncrementPiS_

.visible .entry _Z19testatomicIncrementPiS_(
	.param .u64 .ptr .align 1 _Z19testatomicIncrementPiS__param_0,
	.param .u64 .ptr .align 1 _Z19testatomicIncrementPiS__param_1
)
{
	.reg .pred 	%p<3>;
	.reg .b32 	%r<14>;
	.reg .b64 	%rd<7>;

	ld.param.u64 	%rd3, [_Z19testatomicIncrementPiS__param_0];
	ld.param.u64 	%rd2, [_Z19testatomicIncrementPiS__param_1];
	cvta.to.global.u64 	%rd1, %rd3;
	// begin inline asm
	activemask.b32 %r6;
	// end inline asm
	match.any.sync.b64 	%r1, %rd3, %r6;
	brev.b32 	%r8, %r1;
	bfind.shiftamt.u32 	%r2, %r8;
	mov.u32 	%r3, %tid.x;
	and.b32  	%r9, %r3, 31;
	setp.ne.s32 	%p1, %r9, %r2;
	@%p1 bra 	$L__BB0_2;
	popc.b32 	%r10, %r1;
	atom.global.add.u32 	%r13, [%rd1], %r10;
$L__BB0_2:
	cvta.to.global.u64 	%rd4, %rd2;
	shfl.sync.idx.b32	%r11|%p2, %r13, %r2, 31, %r1;
	ld.global.u32 	%r12, [%rd1];
	mul.wide.u32 	%rd5, %r3, 4;
	add.s64 	%rd6, %rd4, %rd5;
	st.global.u32 	[%rd6], %r12;
	ret;

}


// ===== COMPILED SASS (sm_100) =====

	.target	sm_100

	.elftype	@"ET_EXEC"


//--------------------- .note.nv.tkinfo           --------------------------
	.section	.note.nv.tkinfo,"",@"SHT_NOTE"
	.sectionflags	@"SHF_NOTE_NV_TKINFO"
	.tkinfo
        /*0018*/ 	.word	0x00000002
        /*0030*/ 	.string	""
        /*0030*/ 	.string	"ptxas"
        /*0030*/ 	.string	"Cuda compilation tools, release 13.0, V13.0.88"
        /*0030*/ 	.string	"Build cuda_13.0.r13.0/compiler.36424714_0"
        /*0030*/ 	.string	"-arch sm_100 -m 64 "



//--------------------- .note.nv.cuinfo           --------------------------
	.section	.note.nv.cuinfo,"",@"SHT_NOTE"
	.sectionflags	@"SHF_NOTE_NV_CUINFO"
        /*0018*/ 	.short	0x0002
        /*001a*/ 	.short	0x0064
        /*001c*/ 	.short	0x0082
	.zero		2


//--------------------- .nv.info                  --------------------------
	.section	.nv.info,"",@"SHT_CUDA_INFO"
	.align	4


	//----- nvinfo : EIATTR_REGCOUNT
	.align		4
        /*0000*/ 	.byte	0x04, 0x2f
        /*0002*/ 	.short	(.L_1 - .L_0)
	.align		4
.L_0:
        /*0004*/ 	.word	index@(_Z19testatomicIncrementPiS_)
        /*0008*/ 	.word	0x0000000e


	//----- nvinfo : EIATTR_FRAME_SIZE
	.align		4
.L_1:
        /*000c*/ 	.byte	0x04, 0x11
        /*000e*/ 	.short	(.L_3 - .L_2)
	.align		4
.L_2:
        /*0010*/ 	.word	index@(_Z19testatomicIncrementPiS_)
        /*0014*/ 	.word	0x00000000


	//----- nvinfo : EIATTR_MIN_STACK_SIZE
	.align		4
.L_3:
        /*0018*/ 	.byte	0x04, 0x12
        /*001a*/ 	.short	(.L_5 - .L_4)
	.align		4
.L_4:
        /*001c*/ 	.word	index@(_Z19testatomicIncrementPiS_)
        /*0020*/ 	.word	0x00000000
.L_5:


//--------------------- .nv.compat                --------------------------
	.section	.nv.compat,"",@"SHT_CUDA_COMPAT_INFO"
	.align	4
        /*0000*/ 	.byte	0x02, 0x09, 0x00, 0x00, 0x02, 0x02, 0x01, 0x00, 0x02, 0x05, 0x05, 0x00, 0x03, 0x07, 0x01, 0x01
        /*0010*/ 	.byte	0x02, 0x03, 0x00, 0x00, 0x02, 0x06, 0x01, 0x00, 0x04, 0x0b, 0x08, 0x00, 0x09, 0x00, 0x00, 0x00
        /*0020*/ 	.byte	0x00, 0x00, 0x00, 0x00


//--------------------- .nv.info._Z19testatomicIncrementPiS_ --------------------------
	.section	.nv.info._Z19testatomicIncrementPiS_,"",@"SHT_CUDA_INFO"
	.sectionflags	@""
	.align	4


	//----- nvinfo : EIATTR_CUDA_API_VERSION
	.align		4
        /*0000*/ 	.byte	0x04, 0x37
        /*0002*/ 	.short	(.L_7 - .L_6)
.L_6:
        /*0004*/ 	.word	0x00000082


	//----- nvinfo : EIATTR_KPARAM_INFO
	.align		4
.L_7:
        /*0008*/ 	.byte	0x04, 0x17
        /*000a*/ 	.short	(.L_9 - .L_8)
.L_8:
        /*000c*/ 	.word	0x00000000
        /*0010*/ 	.short	0x0001
        /*0012*/ 	.short	0x0008
        /*0014*/ 	.byte	0x00, 0xf5, 0x21, 0x00


	//----- nvinfo : EIATTR_KPARAM_INFO
	.align		4
.L_9:
        /*0018*/ 	.byte	0x04, 0x17
        /*001a*/ 	.short	(.L_11 - .L_10)
.L_10:
        /*001c*/ 	.word	0x00000000
        /*0020*/ 	.short	0x0000
        /*0022*/ 	.short	0x0000
        /*0024*/ 	.byte	0x00, 0xf5, 0x21, 0x00


	//----- nvinfo : EIATTR_SPARSE_MMA_MASK
	.align		4
.L_11:
        /*0028*/ 	.byte	0x03, 0x50
        /*002a*/ 	.short	0x0000


	//----- nvinfo : EIATTR_MAXREG_COUNT
	.align		4
        /*002c*/ 	.byte	0x03, 0x1b
        /*002e*/ 	.short	0x00ff


	//----- nvinfo : EIATTR_MERCURY_ISA_VERSION
	.align		4
        /*0030*/ 	.byte	0x03, 0x5f
        /*0032*/ 	.short	0x0101


	//----- nvinfo : EIATTR_INT_WARP_WIDE_INSTR_OFFSETS
	.align		4
        /*0034*/ 	.byte	0x04, 0x31
        /*0036*/ 	.short	(.L_13 - .L_12)


	//   ....[0]....
.L_12:
        /*0038*/ 	.word	0x000000f0


	//----- nvinfo : EIATTR_COOP_GROUP_MASK_REGIDS
	.align		4
.L_13:
        /*003c*/ 	.byte	0x04, 0x29
        /*003e*/ 	.short	(.L_15 - .L_14)


	//   ....[0]....
.L_14:
        /*0040*/ 	.word	0x05000007


	//----- nvinfo : EIATTR_COOP_GROUP_INSTR_OFFSETS
	.align		4
.L_15:
        /*0044*/ 	.byte	0x04, 0x28
        /*0046*/ 	.short	(.L_17 - .L_16)


	//   ....[0]....
.L_16:
        /*0048*/ 	.word	0x00000070


	//----- nvinfo : EIATTR_VRC_CTA_INIT_COUNT
	.align		4
.L_17:
        /*004c*/ 	.byte	0x02, 0x4a
	.zero		1
	.zero		1


	//----- nvinfo : EIATTR_EXIT_INSTR_OFFSETS
	.align		4
        /*0050*/ 	.byte	0x04, 0x1c
        /*0052*/ 	.short	(.L_19 - .L_18)


	//   ....[0]....
.L_18:
        /*0054*/ 	.word	0x000001b0


	//----- nvinfo : EIATTR_CRS_STACK_SIZE
	.align		4
.L_19:
        /*0058*/ 	.byte	0x04, 0x1e
        /*005a*/ 	.short	(.L_21 - .L_20)
.L_20:
        /*005c*/ 	.word	0x00000000


	//----- nvinfo : EIATTR_CBANK_PARAM_SIZE
	.align		4
.L_21:
        /*0060*/ 	.byte	0x03, 0x19
        /*0062*/ 	.short	0x0010


	//----- nvinfo : EIATTR_PARAM_CBANK
	.align		4
        /*0064*/ 	.byte	0x04, 0x0a
        /*0066*/ 	.short	(.L_23 - .L_22)
	.align		4
.L_22:
        /*0068*/ 	.word	index@(.nv.constant0._Z19testatomicIncrementPiS_)
        /*006c*/ 	.short	0x0380
        /*006e*/ 	.short	0x0010


	//----- nvinfo : EIATTR_SW_WAR
	.align		4
.L_23:
        /*0070*/ 	.byte	0x04, 0x36
        /*0072*/ 	.short	(.L_25 - .L_24)
.L_24:
        /*0074*/ 	.word	0x00000008
.L_25:


//--------------------- .nv.callgraph             --------------------------
	.section	.nv.callgraph,"",@"SHT_CUDA_CALLGRAPH"
	.align	4
	.sectionentsize	8
	.align		4
        /*0000*/ 	.word	0x00000000
	.align		4
        /*0004*/ 	.word	0xffffffff
	.align		4
        /*0008*/ 	.word	0x00000000
	.align		4
        /*000c*/ 	.word	0xfffffffe
	.align		4
        /*0010*/ 	.word	0x00000000
	.align		4
        /*0014*/ 	.word	0xfffffffd
	.align		4
        /*0018*/ 	.word	0x00000000
	.align		4
        /*001c*/ 	.word	0xfffffffc


//--------------------- .text._Z19testatomicIncrementPiS_ --------------------------
	.section	.text._Z19testatomicIncrementPiS_,"ax",@progbits
	.align	128
        .global         _Z19testatomicIncrementPiS_
        .type           _Z19testatomicIncrementPiS_,@function
        .size           _Z19testatomicIncrementPiS_,(.L_x_3 - _Z19testatomicIncrementPiS_)
        .other          _Z19testatomicIncrementPiS_,@"STO_CUDA_ENTRY STV_DEFAULT"
_Z19testatomicIncrementPiS_:
.text._Z19testatomicIncrementPiS_:
[----:B------:R-:W-:Y:S08]  /*0000*/  LDC R1, c[0x0][0x37c] ;  /* 0x0000df00ff017b82 */ /* 0x000ff00000000800 */
[----:B------:R-:W0:Y:S01]  /*0010*/  LDC.64 R2, c[0x0][0x380] ;  /* 0x0000e000ff027b82 */ /* 0x000e220000000a00 */
[----:B------:R-:W-:Y:S01]  /*0020*/  VOTE.ANY R7, PT, PT ;  /* 0x0000000000077806 */ /* 0x000fe200038e0100 */
[----:B------:R-:W1:Y:S01]  /*0030*/  S2R R11, SR_TID.X ;  /* 0x00000000000b7919 */ /* 0x000e620000002100 */
[----:B------:R-:W2:Y:S01]  /*0040*/  LDCU.64 UR6, c[0x0][0x358] ;  /* 0x00006b00ff0677ac */ /* 0x000ea20008000a00 */
[----:B------:R-:W-:Y:S04]  /*0050*/  BSSY.RECONVERGENT B0, `(.L_x_0) ;  /* 0x0000011000007945 */ /* 0x000fe80003800200 */
[----:B------:R-:W3:Y:S08]  /*0060*/  LDC.64 R4, c[0x0][0x380] ;  /* 0x0000e000ff047b82 */ /* 0x000ef00000000a00 */
[----:B0-----:R-:W0:Y:S01]  /*0070*/  MATCH.ANY.U64 R7, R2 ;  /* 0x00000000020773a1 */ /* 0x001e2200000e8200 */
[----:B-1----:R-:W-:Y:S01]  /*0080*/  LOP3.LUT R9, R11, 0x1f, RZ, 0xc0, !PT ;  /* 0x0000001f0b097812 */ /* 0x002fe200078ec0ff */
[----:B0-----:R-:W0:Y:S08]  /*0090*/  BREV R0, R7 ;  /* 0x0000000700007301 */ /* 0x001e300000000000 */
[----:B0-----:R-:W0:Y:S02]  /*00a0*/  FLO.U32.SH R0, R0 ;  /* 0x0000000000007300 */ /* 0x001e2400000e0400 */
[----:B0-----:R-:W-:-:S13]  /*00b0*/  ISETP.NE.AND P0, PT, R9, R0, PT ;  /* 0x000000000900720c */ /* 0x001fda0003f05270 */
[----:B--23--:R-:W-:Y:S05]  /*00c0*/  @P0 BRA `(.L_x_1) ;  /* 0x0000000000240947 */ /* 0x00cfea0003800000 */
[----:B------:R-:W0:Y:S01]  /*00d0*/  S2R R0, SR_LANEID ;  /* 0x0000000000007919 */ /* 0x000e220000000000 */
[----:B------:R-:W1:Y:S01]  /*00e0*/  LDC.64 R2, c[0x0][0x380] ;  /* 0x0000e000ff027b82 */ /* 0x000e620000000a00 */
[----:B------:R-:W-:Y:S01]  /*00f0*/  VOTEU.ANY UR4, UPT, PT ;  /* 0x0000000000047886 */ /* 0x000fe200038e0100 */
[----:B------:R-:W2:Y:S01]  /*0100*/  POPC R7, R7 ;  /* 0x0000000700077309 */ /* 0x000ea20000000000 */
[----:B------:R-:W-:Y:S02]  /*0110*/  UFLO.U32 UR5, UR4 ;  /* 0x00000004000572bd */ /* 0x000fe400080e0000 */
[----:B------:R-:W-:-:S06]  /*0120*/  UPOPC UR4, UR4 ;  /* 0x00000004000472bf */ /* 0x000fcc0008000000 */
[----:B--2---:R-:W-:Y:S01]  /*0130*/  IMAD R9, R7, UR4, RZ ;  /* 0x0000000407097c24 */ /* 0x004fe2000f8e02ff */
[----:B0-----:R-:W-:-:S13]  /*0140*/  ISETP.EQ.U32.AND P0, PT, R0, UR5, PT ;  /* 0x0000000500007c0c */ /* 0x001fda000bf02070 */
[----:B-1----:R0:W-:Y:S02]  /*0150*/  @P0 REDG.E.ADD.STRONG.GPU desc[UR6][R2.64], R9 ;  /* 0x000000090200098e */ /* 0x0021e4000c12e106 */
.L_x_1:
[----:B------:R-:W-:Y:S05]  /*0160*/  BSYNC.RECONVERGENT B0 ;  /* 0x0000000000007941 */ /* 0x000fea0003800200 */
.L_x_0:
[----:B------:R-:W2:Y:S01]  /*0170*/  LDG.E R5, desc[UR6][R4.64] ;  /* 0x0000000604057981 */ /* 0x000ea2000c1e1900 */
[----:B0-----:R-:W0:Y:S02]  /*0180*/  LDC.64 R2, c[0x0][0x388] ;  /* 0x0000e200ff027b82 */ /* 0x001e240000000a00 */
[----:B0-----:R-:W-:-:S05]  /*0190*/  IMAD.WIDE.U32 R2, R11, 0x4, R2 ;  /* 0x000000040b027825 */ /* 0x001fca00078e0002 */
[----:B--2---:R-:W-:Y:S01]  /*01a0*/  STG.E desc[UR6][R2.64], R5 ;  /* 0x0000000502007986 */ /* 0x004fe2000c101906 */
[----:B------:R-:W-:Y:S05]  /*01b0*/  EXIT ;  /* 0x000000000000794d */ /* 0x000fea0003800000 */
.L_x_2:
[----:B------:R-:W-:-:S00]  /*01c0*/  BRA `(.L_x_2) ;  /* 0xfffffffc00fc7947 */ /* 0x000fc0000383ffff */
[----:B------:R-:W-:-:S00]  /*01d0*/  NOP ;  /* 0x0000000000007918 */ /* 0x000fc00000000000 */
        /* <DEDUP_REMOVED lines=10> */
.L_x_3:


//--------------------- .nv.shared.reserved.0     --------------------------
	.section	.nv.shared.reserved.0,"aw",@nobits
	.weak		__nv_reservedSMEM_offset_0_alias
	.size		__nv_reservedSMEM_offset_0_alias, 0, 64
	.other		__nv_reservedSMEM_offset_0_alias,@"STO_CUDA_RESERVED_SHARED STV_DEFAULT"
__nv_reservedSMEM_offset_0_alias:
	.zero		0
	.zero		64


//--------------------- .nv.constant0._Z19testatomicIncrementPiS_ --------------------------
	.section	.nv.constant0._Z19testatomicIncrementPiS_,"a",@progbits
	.sectionflags	@""
	.align	4
.nv.constant0._Z19testatomicIncrementPiS_:
	.zero		912


//--------------------- SYMBOLS --------------------------

	.type		.nv.reservedSmem.offset0,@object
	.size		.nv.reservedSmem.offset0,0x4
